//
// Generated by NVIDIA NVVM Compiler
//
// Compiler Build ID: CL-36424714
// Cuda compilation tools, release 13.0, V13.0.88
// Based on NVVM 20.0.0
//

.version 9.0
.target sm_100
.address_size 64

	// .globl	_Z4testPfi

.visible .entry _Z4testPfi(
	.param .u64 .ptr .align 1 _Z4testPfi_param_0,
	.param .u32 _Z4testPfi_param_1
)
{
	.reg .pred 	%p<2>;
	.reg .b32 	%r<3>;
	.reg .b32 	%f<2>;
	.reg .b64 	%rd<5>;

	ld.param.u64 	%rd1, [_Z4testPfi_param_0];
	ld.param.u32 	%r2, [_Z4testPfi_param_1];
	mov.u32 	%r1, %tid.x;
	setp.ge.s32 	%p1, %r1, %r2;
	@%p1 bra 	$L__BB0_2;
	cvta.to.global.u64 	%rd2, %rd1;
	mul.wide.u32 	%rd3, %r1, 4;
	add.s64 	%rd4, %rd2, %rd3;
	ld.global.f32 	%f1, [%rd4+4];
	st.global.f32 	[%rd4], %f1;
$L__BB0_2:
	ret;

}


// ===== COMPILED SASS (sm_100) =====

	.target	sm_100

	.elftype	@"ET_EXEC"


//--------------------- .note.nv.tkinfo           --------------------------
	.section	.note.nv.tkinfo,"",@"SHT_NOTE"
	.sectionflags	@"SHF_NOTE_NV_TKINFO"
	.tkinfo
        /*0018*/ 	.word	0x00000002
        /*0030*/ 	.string	""
        /*0030*/ 	.string	"ptxas"
        /*0030*/ 	.string	"Cuda compilation tools, release 13.0, V13.0.88"
        /*0030*/ 	.string	"Build cuda_13.0.r13.0/compiler.36424714_0"
        /*0030*/ 	.string	"-arch sm_100 -m 64 "



//--------------------- .note.nv.cuinfo           --------------------------
	.section	.note.nv.cuinfo,"",@"SHT_NOTE"
	.sectionflags	@"SHF_NOTE_NV_CUINFO"
        /*0018*/ 	.short	0x0002
        /*001a*/ 	.short	0x0064
        /*001c*/ 	.short	0x0082
	.zero		2


//--------------------- .nv.info                  --------------------------
	.section	.nv.info,"",@"SHT_CUDA_INFO"
	.align	4


	//----- nvinfo : EIATTR_REGCOUNT
	.align		4
        /*0000*/ 	.byte	0x04, 0x2f
        /*0002*/ 	.short	(.L_1 - .L_0)
	.align		4
.L_0:
        /*0004*/ 	.word	index@(_Z4testPfi)
        /*0008*/ 	.word	0x00000008


	//----- nvinfo : EIATTR_FRAME_SIZE
	.align		4
.L_1:
        /*000c*/ 	.byte	0x04, 0x11
        /*000e*/ 	.short	(.L_3 - .L_2)
	.align		4
.L_2:
        /*0010*/ 	.word	index@(_Z4testPfi)
        /*0014*/ 	.word	0x00000000


	//----- nvinfo : EIATTR_MIN_STACK_SIZE
	.align		4
.L_3:
        /*0018*/ 	.byte	0x04, 0x12
        /*001a*/ 	.short	(.L_5 - .L_4)
	.align		4
.L_4:
        /*001c*/ 	.word	index@(_Z4testPfi)
        /*0020*/ 	.word	0x00000000
.L_5:


//--------------------- .nv.compat                --------------------------
	.section	.nv.compat,"",@"SHT_CUDA_COMPAT_INFO"
	.align	4
        /*0000*/ 	.byte	0x02, 0x09, 0x00, 0x00, 0x02, 0x02, 0x01, 0x00, 0x02, 0x05, 0x05, 0x00, 0x03, 0x07, 0x01, 0x01
        /*0010*/ 	.byte	0x02, 0x03, 0x00, 0x00, 0x02, 0x06, 0x01, 0x00, 0x04, 0x0b, 0x08, 0x00, 0x09, 0x00, 0x00, 0x00
        /*0020*/ 	.byte	0x00, 0x00, 0x00, 0x00


//--------------------- .nv.info._Z4testPfi       --------------------------
	.section	.nv.info._Z4testPfi,"",@"SHT_CUDA_INFO"
	.sectionflags	@""
	.align	4


	//----- nvinfo : EIATTR_CUDA_API_VERSION
	.align		4
        /*0000*/ 	.byte	0x04, 0x37
        /*0002*/ 	.short	(.L_7 - .L_6)
.L_6:
        /*0004*/ 	.word	0x00000082


	//----- nvinfo : EIATTR_KPARAM_INFO
	.align		4
.L_7:
        /*0008*/ 	.byte	0x04, 0x17
        /*000a*/ 	.short	(.L_9 - .L_8)
.L_8:
        /*000c*/ 	.word	0x00000000
        /*0010*/ 	.short	0x0001
        /*0012*/ 	.short	0x0008
        /*0014*/ 	.byte	0x00, 0xf0, 0x11, 0x00


	//----- nvinfo : EIATTR_KPARAM_INFO
	.align		4
.L_9:
        /*0018*/ 	.byte	0x04, 0x17
        /*001a*/ 	.short	(.L_11 - .L_10)
.L_10:
        /*001c*/ 	.word	0x00000000
        /*0020*/ 	.short	0x0000
        /*0022*/ 	.short	0x0000
        /*0024*/ 	.byte	0x00, 0xf5, 0x21, 0x00


	//----- nvinfo : EIATTR_SPARSE_MMA_MASK
	.align		4
.L_11:
        /*0028*/ 	.byte	0x03, 0x50
        /*002a*/ 	.short	0x0000


	//----- nvinfo : EIATTR_MAXREG_COUNT
	.align		4
        /*002c*/ 	.byte	0x03, 0x1b
        /*002e*/ 	.short	0x00ff


	//----- nvinfo : EIATTR_MERCURY_ISA_VERSION
	.align		4
        /*0030*/ 	.byte	0x03, 0x5f
        /*0032*/ 	.short	0x0101


	//----- nvinfo : EIATTR_VRC_CTA_INIT_COUNT
	.align		4
        /*0034*/ 	.byte	0x02, 0x4a
	.zero		1
	.zero		1


	//----- nvinfo : EIATTR_EXIT_INSTR_OFFSETS
	.align		4
        /*0038*/ 	.byte	0x04, 0x1c
        /*003a*/ 	.short	(.L_13 - .L_12)


	//   ....[0]....
.L_12:
        /*003c*/ 	.word	0x00000040


	//   ....[1]....
        /*0040*/ 	.word	0x000000a0


	//----- nvinfo : EIATTR_CBANK_PARAM_SIZE
	.align		4
.L_13:
        /*0044*/ 	.byte	0x03, 0x19
        /*0046*/ 	.short	0x000c


	//----- nvinfo : EIATTR_PARAM_CBANK
	.align		4
        /*0048*/ 	.byte	0x04, 0x0a
        /*004a*/ 	.short	(.L_15 - .L_14)
	.align		4
.L_14:
        /*004c*/ 	.word	index@(.nv.constant0._Z4testPfi)
        /*0050*/ 	.short	0x0380
        /*0052*/ 	.short	0x000c


	//----- nvinfo : EIATTR_SW_WAR
	.align		4
.L_15:
        /*0054*/ 	.byte	0x04, 0x36
        /*0056*/ 	.short	(.L_17 - .L_16)
.L_16:
        /*0058*/ 	.word	0x00000008
.L_17:


//--------------------- .nv.callgraph             --------------------------
	.section	.nv.callgraph,"",@"SHT_CUDA_CALLGRAPH"
	.align	4
	.sectionentsize	8
	.align		4
        /*0000*/ 	.word	0x00000000
	.align		4
        /*0004*/ 	.word	0xffffffff
	.align		4
        /*0008*/ 	.word	0x00000000
	.align		4
        /*000c*/ 	.word	0xfffffffe
	.align		4
        /*0010*/ 	.word	0x00000000
	.align		4
        /*0014*/ 	.word	0xfffffffd
	.align		4
        /*0018*/ 	.word	0x00000000
	.align		4
        /*001c*/ 	.word	0xfffffffc


//--------------------- .text._Z4testPfi          --------------------------
	.section	.text._Z4testPfi,"ax",@progbits
	.align	128
        .global         _Z4testPfi
        .type           _Z4testPfi,@function
        .size           _Z4testPfi,(.L_x_1 - _Z4testPfi)
        .other          _Z4testPfi,@"STO_CUDA_ENTRY STV_DEFAULT"
_Z4testPfi:
.text._Z4testPfi:
[----:B------:R-:W-:Y:S01]  /*0000*/  LDC R1, c[0x0][0x37c] ;  /* 0x0000df00ff017b82 */ /* 0x000fe20000000800 */
[----:B------:R-:W0:Y:S01]  /*0010*/  S2R R5, SR_TID.X ;  /* 0x0000000000057919 */ /* 0x000e220000002100 */
[----:B------:R-:W0:Y:S02]  /*0020*/  LDCU UR4, c[0x0][0x388] ;  /* 0x00007100ff0477ac */ /* 0x000e240008000800 */
[----:B0-----:R-:W-:-:S13]  /*0030*/  ISETP.GE.AND P0, PT, R5, UR4, PT ;  /* 0x0000000405007c0c */ /* 0x001fda000bf06270 */
[----:B------:R-:W-:Y:S05]  /*0040*/  @P0 EXIT ;  /* 0x000000000000094d */ /* 0x000fea0003800000 */
[----:B------:R-:W0:Y:S01]  /*0050*/  LDC.64 R2, c[0x0][0x380] ;  /* 0x0000e000ff027b82 */ /* 0x000e220000000a00 */
[----:B------:R-:W1:Y:S01]  /*0060*/  LDCU.64 UR4, c[0x0][0x358] ;  /* 0x00006b00ff0477ac */ /* 0x000e620008000a00 */
[----:B0-----:R-:W-:-:S05]  /*0070*/  IMAD.WIDE.U32 R2, R5, 0x4, R2 ;  /* 0x0000000405027825 */ /* 0x001fca00078e0002 */
[----:B-1----:R-:W2:Y:S04]  /*0080*/  LDG.E R5, desc[UR4][R2.64+0x4] ;  /* 0x0000040402057981 */ /* 0x002ea8000c1e1900 */
[----:B--2---:R-:W-:Y:S01]  /*0090*/  STG.E desc[UR4][R2.64], R5 ;  /* 0x0000000502007986 */ /* 0x004fe2000c101904 */
[----:B------:R-:W-:Y:S05]  /*00a0*/  EXIT ;  /* 0x000000000000794d */ /* 0x000fea0003800000 */
.L_x_0:
[----:B------:R-:W-:-:S00]  /*00b0*/  BRA `(.L_x_0) ;  /* 0xfffffffc00fc7947 */ /* 0x000fc0000383ffff */
[----:B------:R-:W-:-:S00]  /*00c0*/  NOP ;  /* 0x0000000000007918 */ /* 0x000fc00000000000 */
        /* <DEDUP_REMOVED lines=11> */
.L_x_1:


//--------------------- .nv.shared.reserved.0     --------------------------
	.section	.nv.shared.reserved.0,"aw",@nobits
	.weak		__nv_reservedSMEM_offset_0_alias
	.size		__nv_reservedSMEM_offset_0_alias, 0, 64
	.other		__nv_reservedSMEM_offset_0_alias,@"STO_CUDA_RESERVED_SHARED STV_DEFAULT"
__nv_reservedSMEM_offset_0_alias:
	.zero		0
	.zero		64


//--------------------- .nv.constant0._Z4testPfi  --------------------------
	.section	.nv.constant0._Z4testPfi,"a",@progbits
	.sectionflags	@""
	.align	4
.nv.constant0._Z4testPfi:
	.zero		908


//--------------------- SYMBOLS --------------------------

	.type		.nv.reservedSmem.offset0,@object
	.size		.nv.reservedSmem.offset0,0x4
